//
// Generated by NVIDIA NVVM Compiler
//
// Compiler Build ID: CL-36424714
// Cuda compilation tools, release 13.0, V13.0.88
// Based on NVVM 20.0.0
//

.version 9.0
.target sm_100
.address_size 64

	// .globl	_Z21simple_cond_kernel_ddPbPi

.visible .entry _Z21simple_cond_kernel_ddPbPi(
	.param .u64 .ptr .align 1 _Z21simple_cond_kernel_ddPbPi_param_0,
	.param .u64 .ptr .align 1 _Z21simple_cond_kernel_ddPbPi_param_1
)
{
	.reg .pred 	%p<3>;
	.reg .b16 	%rs<2>;
	.reg .b32 	%r<7>;
	.reg .b64 	%rd<5>;

	ld.param.u64 	%rd1, [_Z21simple_cond_kernel_ddPbPi_param_0];
	ld.param.u64 	%rd2, [_Z21simple_cond_kernel_ddPbPi_param_1];
	mov.u32 	%r1, %ctaid.x;
	mov.u32 	%r2, %ntid.x;
	mul.lo.s32 	%r3, %r1, %r2;
	mov.u32 	%r4, %tid.x;
	neg.s32 	%r5, %r4;
	setp.ne.s32 	%p1, %r3, %r5;
	@%p1 bra 	$L__BB0_3;
	cvta.to.global.u64 	%rd3, %rd1;
	ld.global.u8 	%rs1, [%rd3];
	setp.eq.s16 	%p2, %rs1, 0;
	@%p2 bra 	$L__BB0_3;
	cvta.to.global.u64 	%rd4, %rd2;
	mov.b32 	%r6, 42;
	st.global.u32 	[%rd4], %r6;
$L__BB0_3:
	ret;

}


// ===== COMPILED SASS (sm_100) =====

	.target	sm_100

	.elftype	@"ET_EXEC"


//--------------------- .note.nv.tkinfo           --------------------------
	.section	.note.nv.tkinfo,"",@"SHT_NOTE"
	.sectionflags	@"SHF_NOTE_NV_TKINFO"
	.tkinfo
        /*0018*/ 	.word	0x00000002
        /*0030*/ 	.string	""
        /*0030*/ 	.string	"ptxas"
        /*0030*/ 	.string	"Cuda compilation tools, release 13.0, V13.0.88"
        /*0030*/ 	.string	"Build cuda_13.0.r13.0/compiler.36424714_0"
        /*0030*/ 	.string	"-arch sm_100 -m 64 "



//--------------------- .note.nv.cuinfo           --------------------------
	.section	.note.nv.cuinfo,"",@"SHT_NOTE"
	.sectionflags	@"SHF_NOTE_NV_CUINFO"
        /*0018*/ 	.short	0x0002
        /*001a*/ 	.short	0x0064
        /*001c*/ 	.short	0x0082
	.zero		2


//--------------------- .nv.info                  --------------------------
	.section	.nv.info,"",@"SHT_CUDA_INFO"
	.align	4


	//----- nvinfo : EIATTR_REGCOUNT
	.align		4
        /*0000*/ 	.byte	0x04, 0x2f
        /*0002*/ 	.short	(.L_1 - .L_0)
	.align		4
.L_0:
        /*0004*/ 	.word	index@(_Z21simple_cond_kernel_ddPbPi)
        /*0008*/ 	.word	0x00000008


	//----- nvinfo : EIATTR_FRAME_SIZE
	.align		4
.L_1:
        /*000c*/ 	.byte	0x04, 0x11
        /*000e*/ 	.short	(.L_3 - .L_2)
	.align		4
.L_2:
        /*0010*/ 	.word	index@(_Z21simple_cond_kernel_ddPbPi)
        /*0014*/ 	.word	0x00000000


	//----- nvinfo : EIATTR_MIN_STACK_SIZE
	.align		4
.L_3:
        /*0018*/ 	.byte	0x04, 0x12
        /*001a*/ 	.short	(.L_5 - .L_4)
	.align		4
.L_4:
        /*001c*/ 	.word	index@(_Z21simple_cond_kernel_ddPbPi)
        /*0020*/ 	.word	0x00000000
.L_5:


//--------------------- .nv.compat                --------------------------
	.section	.nv.compat,"",@"SHT_CUDA_COMPAT_INFO"
	.align	4
        /*0000*/ 	.byte	0x02, 0x09, 0x00, 0x00, 0x02, 0x02, 0x01, 0x00, 0x02, 0x05, 0x05, 0x00, 0x03, 0x07, 0x01, 0x01
        /*0010*/ 	.byte	0x02, 0x03, 0x00, 0x00, 0x02, 0x06, 0x01, 0x00, 0x04, 0x0b, 0x08, 0x00, 0x09, 0x00, 0x00, 0x00
        /*0020*/ 	.byte	0x00, 0x00, 0x00, 0x00


//--------------------- .nv.info._Z21simple_cond_kernel_ddPbPi --------------------------
	.section	.nv.info._Z21simple_cond_kernel_ddPbPi,"",@"SHT_CUDA_INFO"
	.sectionflags	@""
	.align	4


	//----- nvinfo : EIATTR_CUDA_API_VERSION
	.align		4
        /*0000*/ 	.byte	0x04, 0x37
        /*0002*/ 	.short	(.L_7 - .L_6)
.L_6:
        /*0004*/ 	.word	0x00000082


	//----- nvinfo : EIATTR_KPARAM_INFO
	.align		4
.L_7:
        /*0008*/ 	.byte	0x04, 0x17
        /*000a*/ 	.short	(.L_9 - .L_8)
.L_8:
        /*000c*/ 	.word	0x00000000
        /*0010*/ 	.short	0x0001
        /*0012*/ 	.short	0x0008
        /*0014*/ 	.byte	0x00, 0xf5, 0x21, 0x00


	//----- nvinfo : EIATTR_KPARAM_INFO
	.align		4
.L_9:
        /*0018*/ 	.byte	0x04, 0x17
        /*001a*/ 	.short	(.L_11 - .L_10)
.L_10:
        /*001c*/ 	.word	0x00000000
        /*0020*/ 	.short	0x0000
        /*0022*/ 	.short	0x0000
        /*0024*/ 	.byte	0x00, 0xf5, 0x21, 0x00


	//----- nvinfo : EIATTR_SPARSE_MMA_MASK
	.align		4
.L_11:
        /*0028*/ 	.byte	0x03, 0x50
        /*002a*/ 	.short	0x0000


	//----- nvinfo : EIATTR_MAXREG_COUNT
	.align		4
        /*002c*/ 	.byte	0x03, 0x1b
        /*002e*/ 	.short	0x00ff


	//----- nvinfo : EIATTR_MERCURY_ISA_VERSION
	.align		4
        /*0030*/ 	.byte	0x03, 0x5f
        /*0032*/ 	.short	0x0101


	//----- nvinfo : EIATTR_VRC_CTA_INIT_COUNT
	.align		4
        /*0034*/ 	.byte	0x02, 0x4a
	.zero		1
	.zero		1


	//----- nvinfo : EIATTR_EXIT_INSTR_OFFSETS
	.align		4
        /*0038*/ 	.byte	0x04, 0x1c
        /*003a*/ 	.short	(.L_13 - .L_12)


	//   ....[0]....
.L_12:
        /*003c*/ 	.word	0x00000070


	//   ....[1]....
        /*0040*/ 	.word	0x000000c0


	//   ....[2]....
        /*0044*/ 	.word	0x00000100


	//----- nvinfo : EIATTR_CBANK_PARAM_SIZE
	.align		4
.L_13:
        /*0048*/ 	.byte	0x03, 0x19
        /*004a*/ 	.short	0x0010


	//----- nvinfo : EIATTR_PARAM_CBANK
	.align		4
        /*004c*/ 	.byte	0x04, 0x0a
        /*004e*/ 	.short	(.L_15 - .L_14)
	.align		4
.L_14:
        /*0050*/ 	.word	index@(.nv.constant0._Z21simple_cond_kernel_ddPbPi)
        /*0054*/ 	.short	0x0380
        /*0056*/ 	.short	0x0010


	//----- nvinfo : EIATTR_SW_WAR
	.align		4
.L_15:
        /*0058*/ 	.byte	0x04, 0x36
        /*005a*/ 	.short	(.L_17 - .L_16)
.L_16:
        /*005c*/ 	.word	0x00000008
.L_17:


//--------------------- .nv.callgraph             --------------------------
	.section	.nv.callgraph,"",@"SHT_CUDA_CALLGRAPH"
	.align	4
	.sectionentsize	8
	.align		4
        /*0000*/ 	.word	0x00000000
	.align		4
        /*0004*/ 	.word	0xffffffff
	.align		4
        /*0008*/ 	.word	0x00000000
	.align		4
        /*000c*/ 	.word	0xfffffffe
	.align		4
        /*0010*/ 	.word	0x00000000
	.align		4
        /*0014*/ 	.word	0xfffffffd
	.align		4
        /*0018*/ 	.word	0x00000000
	.align		4
        /*001c*/ 	.word	0xfffffffc


//--------------------- .text._Z21simple_cond_kernel_ddPbPi --------------------------
	.section	.text._Z21simple_cond_kernel_ddPbPi,"ax",@progbits
	.align	128
        .global         _Z21simple_cond_kernel_ddPbPi
        .type           _Z21simple_cond_kernel_ddPbPi,@function
        .size           _Z21simple_cond_kernel_ddPbPi,(.L_x_1 - _Z21simple_cond_kernel_ddPbPi)
        .other          _Z21simple_cond_kernel_ddPbPi,@"STO_CUDA_ENTRY STV_DEFAULT"
_Z21simple_cond_kernel_ddPbPi:
.text._Z21simple_cond_kernel_ddPbPi:
[----:B------:R-:W-:Y:S01]  /*0000*/  LDC R1, c[0x0][0x37c] ;  /* 0x0000df00ff017b82 */ /* 0x000fe20000000800 */
[----:B------:R-:W0:Y:S07]  /*0010*/  S2R R0, SR_TID.X ;  /* 0x0000000000007919 */ /* 0x000e2e0000002100 */
[----:B------:R-:W1:Y:S01]  /*0020*/  S2UR UR4, SR_CTAID.X ;  /* 0x00000000000479c3 */ /* 0x000e620000002500 */
[----:B------:R-:W1:Y:S02]  /*0030*/  LDCU UR5, c[0x0][0x360] ;  /* 0x00006c00ff0577ac */ /* 0x000e640008000800 */
[----:B-1----:R-:W-:Y:S01]  /*0040*/  UIMAD UR4, UR4, UR5, URZ ;  /* 0x00000005040472a4 */ /* 0x002fe2000f8e02ff */
[----:B0-----:R-:W-:-:S05]  /*0050*/  IMAD.MOV R0, RZ, RZ, -R0 ;  /* 0x000000ffff007224 */ /* 0x001fca00078e0a00 */
[----:B------:R-:W-:-:S13]  /*0060*/  ISETP.NE.AND P0, PT, R0, UR4, PT ;  /* 0x0000000400007c0c */ /* 0x000fda000bf05270 */
[----:B------:R-:W-:Y:S05]  /*0070*/  @P0 EXIT ;  /* 0x000000000000094d */ /* 0x000fea0003800000 */
[----:B------:R-:W0:Y:S01]  /*0080*/  LDC.64 R2, c[0x0][0x380] ;  /* 0x0000e000ff027b82 */ /* 0x000e220000000a00 */
[----:B------:R-:W0:Y:S02]  /*0090*/  LDCU.64 UR4, c[0x0][0x358] ;  /* 0x00006b00ff0477ac */ /* 0x000e240008000a00 */
[----:B0-----:R-:W2:Y:S02]  /*00a0*/  LDG.E.U8 R2, desc[UR4][R2.64] ;  /* 0x0000000402027981 */ /* 0x001ea4000c1e1100 */
[----:B--2---:R-:W-:-:S13]  /*00b0*/  ISETP.NE.AND P0, PT, R2, RZ, PT ;  /* 0x000000ff0200720c */ /* 0x004fda0003f05270 */
[----:B------:R-:W-:Y:S05]  /*00c0*/  @!P0 EXIT ;  /* 0x000000000000894d */ /* 0x000fea0003800000 */
[----:B------:R-:W0:Y:S01]  /*00d0*/  LDC.64 R2, c[0x0][0x388] ;  /* 0x0000e200ff027b82 */ /* 0x000e220000000a00 */
[----:B------:R-:W-:-:S05]  /*00e0*/  IMAD.MOV.U32 R5, RZ, RZ, 0x2a ;  /* 0x0000002aff057424 */ /* 0x000fca00078e00ff */
[----:B0-----:R-:W-:Y:S01]  /*00f0*/  STG.E desc[UR4][R2.64], R5 ;  /* 0x0000000502007986 */ /* 0x001fe2000c101904 */
[----:B------:R-:W-:Y:S05]  /*0100*/  EXIT ;  /* 0x000000000000794d */ /* 0x000fea0003800000 */
.L_x_0:
[----:B------:R-:W-:-:S00]  /*0110*/  BRA `(.L_x_0) ;  /* 0xfffffffc00fc7947 */ /* 0x000fc0000383ffff */
[----:B------:R-:W-:-:S00]  /*0120*/  NOP ;  /* 0x0000000000007918 */ /* 0x000fc00000000000 */
        /* <DEDUP_REMOVED lines=13> */
.L_x_1:


//--------------------- .nv.shared.reserved.0     --------------------------
	.section	.nv.shared.reserved.0,"aw",@nobits
	.weak		__nv_reservedSMEM_offset_0_alias
	.size		__nv_reservedSMEM_offset_0_alias, 0, 64
	.other		__nv_reservedSMEM_offset_0_alias,@"STO_CUDA_RESERVED_SHARED STV_DEFAULT"
__nv_reservedSMEM_offset_0_alias:
	.zero		0
	.zero		64


//--------------------- .nv.constant0._Z21simple_cond_kernel_ddPbPi --------------------------
	.section	.nv.constant0._Z21simple_cond_kernel_ddPbPi,"a",@progbits
	.sectionflags	@""
	.align	4
.nv.constant0._Z21simple_cond_kernel_ddPbPi:
	.zero		912


//--------------------- SYMBOLS --------------------------

	.type		.nv.reservedSmem.offset0,@object
	.size		.nv.reservedSmem.offset0,0x4
